//
// Generated by NVIDIA NVVM Compiler
//
// Compiler Build ID: CL-36424714
// Cuda compilation tools, release 13.0, V13.0.88
// Based on NVVM 20.0.0
//

.version 9.0
.target sm_100
.address_size 64

	// .globl	_Z12helloFromGPUv
.extern .func  (.param .b32 func_retval0) vprintf
(
	.param .b64 vprintf_param_0,
	.param .b64 vprintf_param_1
)
;
.global .align 1 .b8 $str[24] = {72, 101, 108, 108, 111, 44, 32, 87, 111, 114, 108, 100, 33, 32, 70, 114, 111, 109, 32, 71, 80, 85, 10};

.visible .entry _Z12helloFromGPUv()
{
	.reg .b32 	%r<3>;
	.reg .b64 	%rd<3>;

	mov.u64 	%rd1, $str;
	cvta.global.u64 	%rd2, %rd1;
	{ // callseq 0, 0
	.param .b64 param0;
	st.param.b64 	[param0], %rd2;
	.param .b64 param1;
	st.param.b64 	[param1], 0;
	.param .b32 retval0;
	call.uni (retval0), 
	vprintf, 
	(
	param0, 
	param1
	);
	ld.param.b32 	%r1, [retval0];
	} // callseq 0
	ret;

}


// ===== COMPILED SASS (sm_100) =====

	.target	sm_100

	.elftype	@"ET_EXEC"


//--------------------- .note.nv.tkinfo           --------------------------
	.section	.note.nv.tkinfo,"",@"SHT_NOTE"
	.sectionflags	@"SHF_NOTE_NV_TKINFO"
	.tkinfo
        /*0018*/ 	.word	0x00000002
        /*0030*/ 	.string	""
        /*0030*/ 	.string	"ptxas"
        /*0030*/ 	.string	"Cuda compilation tools, release 13.0, V13.0.88"
        /*0030*/ 	.string	"Build cuda_13.0.r13.0/compiler.36424714_0"
        /*0030*/ 	.string	"-arch sm_100 -m 64 "



//--------------------- .note.nv.cuinfo           --------------------------
	.section	.note.nv.cuinfo,"",@"SHT_NOTE"
	.sectionflags	@"SHF_NOTE_NV_CUINFO"
        /*0018*/ 	.short	0x0002
        /*001a*/ 	.short	0x0064
        /*001c*/ 	.short	0x0082
	.zero		2


//--------------------- .nv.info                  --------------------------
	.section	.nv.info,"",@"SHT_CUDA_INFO"
	.align	4


	//----- nvinfo : EIATTR_REGCOUNT
	.align		4
        /*0000*/ 	.byte	0x04, 0x2f
        /*0002*/ 	.short	(.L_2 - .L_1)
	.align		4
.L_1:
        /*0004*/ 	.word	index@(_Z12helloFromGPUv)
        /*0008*/ 	.word	0x00000018


	//----- nvinfo : EIATTR_FRAME_SIZE
	.align		4
.L_2:
        /*000c*/ 	.byte	0x04, 0x11
        /*000e*/ 	.short	(.L_4 - .L_3)
	.align		4
.L_3:
        /*0010*/ 	.word	index@(_Z12helloFromGPUv)
        /*0014*/ 	.word	0x00000000


	//----- nvinfo : EIATTR_MIN_STACK_SIZE
	.align		4
.L_4:
        /*0018*/ 	.byte	0x04, 0x12
        /*001a*/ 	.short	(.L_6 - .L_5)
	.align		4
.L_5:
        /*001c*/ 	.word	index@(_Z12helloFromGPUv)
        /*0020*/ 	.word	0x00000000
.L_6:


//--------------------- .nv.compat                --------------------------
	.section	.nv.compat,"",@"SHT_CUDA_COMPAT_INFO"
	.align	4
        /*0000*/ 	.byte	0x02, 0x09, 0x00, 0x00, 0x02, 0x02, 0x01, 0x00, 0x02, 0x05, 0x05, 0x00, 0x03, 0x07, 0x01, 0x01
        /*0010*/ 	.byte	0x02, 0x03, 0x00, 0x00, 0x02, 0x06, 0x01, 0x00, 0x04, 0x0b, 0x08, 0x00, 0x09, 0x00, 0x00, 0x00
        /*0020*/ 	.byte	0x00, 0x00, 0x00, 0x00


//--------------------- .nv.info._Z12helloFromGPUv --------------------------
	.section	.nv.info._Z12helloFromGPUv,"",@"SHT_CUDA_INFO"
	.sectionflags	@""
	.align	4


	//----- nvinfo : EIATTR_CUDA_API_VERSION
	.align		4
        /*0000*/ 	.byte	0x04, 0x37
        /*0002*/ 	.short	(.L_8 - .L_7)
.L_7:
        /*0004*/ 	.word	0x00000082


	//----- nvinfo : EIATTR_SPARSE_MMA_MASK
	.align		4
.L_8:
        /*0008*/ 	.byte	0x03, 0x50
        /*000a*/ 	.short	0x0000


	//----- nvinfo : EIATTR_MAXREG_COUNT
	.align		4
        /*000c*/ 	.byte	0x03, 0x1b
        /*000e*/ 	.short	0x00ff


	//----- nvinfo : EIATTR_EXTERNS
	.align		4
        /*0010*/ 	.byte	0x04, 0x0f
        /*0012*/ 	.short	(.L_10 - .L_9)


	//   ....[0]....
	.align		4
.L_9:
        /*0014*/ 	.word	index@(vprintf)


	//----- nvinfo : EIATTR_MERCURY_ISA_VERSION
	.align		4
.L_10:
        /*0018*/ 	.byte	0x03, 0x5f
        /*001a*/ 	.short	0x0101


	//----- nvinfo : EIATTR_VRC_CTA_INIT_COUNT
	.align		4
        /*001c*/ 	.byte	0x02, 0x4a
	.zero		1
	.zero		1


	//----- nvinfo : EIATTR_SYSCALL_OFFSETS
	.align		4
        /*0020*/ 	.byte	0x04, 0x46
        /*0022*/ 	.short	(.L_12 - .L_11)


	//   ....[0]....
.L_11:
        /*0024*/ 	.word	0x00000080


	//----- nvinfo : EIATTR_EXIT_INSTR_OFFSETS
	.align		4
.L_12:
        /*0028*/ 	.byte	0x04, 0x1c
        /*002a*/ 	.short	(.L_14 - .L_13)


	//   ....[0]....
.L_13:
        /*002c*/ 	.word	0x00000090


	//----- nvinfo : EIATTR_SW_WAR
	.align		4
.L_14:
        /*0030*/ 	.byte	0x04, 0x36
        /*0032*/ 	.short	(.L_16 - .L_15)
.L_15:
        /*0034*/ 	.word	0x00000008
.L_16:


//--------------------- .nv.callgraph             --------------------------
	.section	.nv.callgraph,"",@"SHT_CUDA_CALLGRAPH"
	.align	4
	.sectionentsize	8
	.align		4
        /*0000*/ 	.word	0x00000000
	.align		4
        /*0004*/ 	.word	0xffffffff
	.align		4
        /*0008*/ 	.word	index@(_Z12helloFromGPUv)
	.align		4
        /*000c*/ 	.word	index@(vprintf)
	.align		4
        /*0010*/ 	.word	0x00000000
	.align		4
        /*0014*/ 	.word	0xfffffffe
	.align		4
        /*0018*/ 	.word	0x00000000
	.align		4
        /*001c*/ 	.word	0xfffffffd
	.align		4
        /*0020*/ 	.word	0x00000000
	.align		4
        /*0024*/ 	.word	0xfffffffc


//--------------------- .nv.constant4             --------------------------
	.section	.nv.constant4,"a",@progbits
	.align	8
	.align		8
.nv.constant4:
        /*0000*/ 	.dword	vprintf
	.align		8
        /*0008*/ 	.dword	$str


//--------------------- .text._Z12helloFromGPUv   --------------------------
	.section	.text._Z12helloFromGPUv,"ax",@progbits
	.align	128
        .global         _Z12helloFromGPUv
        .type           _Z12helloFromGPUv,@function
        .size           _Z12helloFromGPUv,(.L_x_2 - _Z12helloFromGPUv)
        .other          _Z12helloFromGPUv,@"STO_CUDA_ENTRY STV_DEFAULT"
_Z12helloFromGPUv:
.text._Z12helloFromGPUv:
[----:B------:R-:W0:Y:S01]  /*0000*/  LDC R1, c[0x0][0x37c] ;  /* 0x0000df00ff017b82 */ /* 0x000e220000000800 */
[----:B------:R-:W-:Y:S01]  /*0010*/  MOV R0, 0x0 ;  /* 0x0000000000007802 */ /* 0x000fe20000000f00 */
[----:B------:R-:W1:Y:S01]  /*0020*/  LDCU.64 UR4, c[0x4][0x8] ;  /* 0x01000100ff0477ac */ /* 0x000e620008000a00 */
[----:B------:R-:W-:-:S05]  /*0030*/  CS2R R6, SRZ ;  /* 0x0000000000067805 */ /* 0x000fca000001ff00 */
[----:B------:R2:W3:Y:S01]  /*0040*/  LDC.64 R2, c[0x4][R0] ;  /* 0x0100000000027b82 */ /* 0x0004e20000000a00 */
[----:B-1----:R-:W-:Y:S02]  /*0050*/  IMAD.U32 R4, RZ, RZ, UR4 ;  /* 0x00000004ff047e24 */ /* 0x002fe4000f8e00ff */
[----:B--2---:R-:W-:-:S07]  /*0060*/  IMAD.U32 R5, RZ, RZ, UR5 ;  /* 0x00000005ff057e24 */ /* 0x004fce000f8e00ff */
[----:B------:R-:W-:-:S07]  /*0070*/  LEPC R20, `(.L_x_0) ;  /* 0x000000001014794e */ /* 0x000fce0000000000 */
[----:B0--3--:R-:W-:Y:S05]  /*0080*/  CALL.ABS.NOINC R2 ;  /* 0x0000000002007343 */ /* 0x009fea0003c00000 */
.L_x_0:
[----:B------:R-:W-:Y:S05]  /*0090*/  EXIT ;  /* 0x000000000000794d */ /* 0x000fea0003800000 */
.L_x_1:
[----:B------:R-:W-:-:S00]  /*00a0*/  BRA `(.L_x_1) ;  /* 0xfffffffc00fc7947 */ /* 0x000fc0000383ffff */
[----:B------:R-:W-:-:S00]  /*00b0*/  NOP ;  /* 0x0000000000007918 */ /* 0x000fc00000000000 */
        /* <DEDUP_REMOVED lines=12> */
.L_x_2:


//--------------------- .nv.global.init           --------------------------
	.section	.nv.global.init,"aw",@progbits
.nv.global.init:
	.type		$str,@object
	.size		$str,(.L_0 - $str)
$str:
        /*0000*/ 	.byte	0x48, 0x65, 0x6c, 0x6c, 0x6f, 0x2c, 0x20, 0x57, 0x6f, 0x72, 0x6c, 0x64, 0x21, 0x20, 0x46, 0x72
        /*0010*/ 	.byte	0x6f, 0x6d, 0x20, 0x47, 0x50, 0x55, 0x0a, 0x00
.L_0:


//--------------------- .nv.shared.reserved.0     --------------------------
	.section	.nv.shared.reserved.0,"aw",@nobits
	.weak		__nv_reservedSMEM_offset_0_alias
	.size		__nv_reservedSMEM_offset_0_alias, 0, 64
	.other		__nv_reservedSMEM_offset_0_alias,@"STO_CUDA_RESERVED_SHARED STV_DEFAULT"
__nv_reservedSMEM_offset_0_alias:
	.zero		0
	.zero		64


//--------------------- .nv.constant0._Z12helloFromGPUv --------------------------
	.section	.nv.constant0._Z12helloFromGPUv,"a",@progbits
	.sectionflags	@""
	.align	4
.nv.constant0._Z12helloFromGPUv:
	.zero		896


//--------------------- SYMBOLS --------------------------

	.type		.nv.reservedSmem.offset0,@object
	.size		.nv.reservedSmem.offset0,0x4
	.type		vprintf,@function
